//
// Generated by NVIDIA NVVM Compiler
//
// Compiler Build ID: CL-36424714
// Cuda compilation tools, release 13.0, V13.0.88
// Based on NVVM 20.0.0
//

.version 9.0
.target sm_100
.address_size 64

	// .globl	_ZN3cub18CUB_300001_SM_10006detail11EmptyKernelIvEEvv
.global .align 1 .b8 _ZN41_INTERNAL_3a2c061c_4_k_cu_dd10abfc_2391574cuda3std3__45__cpo5beginE[1];
.global .align 1 .b8 _ZN41_INTERNAL_3a2c061c_4_k_cu_dd10abfc_2391574cuda3std3__45__cpo3endE[1];
.global .align 1 .b8 _ZN41_INTERNAL_3a2c061c_4_k_cu_dd10abfc_2391574cuda3std3__45__cpo6cbeginE[1];
.global .align 1 .b8 _ZN41_INTERNAL_3a2c061c_4_k_cu_dd10abfc_2391574cuda3std3__45__cpo4cendE[1];
.global .align 1 .b8 _ZN41_INTERNAL_3a2c061c_4_k_cu_dd10abfc_2391574cuda3std3__45__cpo6rbeginE[1];
.global .align 1 .b8 _ZN41_INTERNAL_3a2c061c_4_k_cu_dd10abfc_2391574cuda3std3__45__cpo4rendE[1];
.global .align 1 .b8 _ZN41_INTERNAL_3a2c061c_4_k_cu_dd10abfc_2391574cuda3std3__45__cpo7crbeginE[1];
.global .align 1 .b8 _ZN41_INTERNAL_3a2c061c_4_k_cu_dd10abfc_2391574cuda3std3__45__cpo5crendE[1];
.global .align 1 .b8 _ZN41_INTERNAL_3a2c061c_4_k_cu_dd10abfc_2391574cuda3std3__443_GLOBAL__N__3a2c061c_4_k_cu_dd10abfc_2391576ignoreE[1];
.global .align 1 .b8 _ZN41_INTERNAL_3a2c061c_4_k_cu_dd10abfc_2391574cuda3std3__419piecewise_constructE[1];
.global .align 1 .b8 _ZN41_INTERNAL_3a2c061c_4_k_cu_dd10abfc_2391574cuda3std3__48in_placeE[1];
.global .align 1 .b8 _ZN41_INTERNAL_3a2c061c_4_k_cu_dd10abfc_2391574cuda3std3__420unreachable_sentinelE[1];
.global .align 1 .b8 _ZN41_INTERNAL_3a2c061c_4_k_cu_dd10abfc_2391574cuda3std3__47nulloptE[1];
.global .align 1 .b8 _ZN41_INTERNAL_3a2c061c_4_k_cu_dd10abfc_2391574cuda3std3__48unexpectE[1];
.global .align 1 .b8 _ZN41_INTERNAL_3a2c061c_4_k_cu_dd10abfc_2391574cuda3std6ranges3__45__cpo4swapE[1];
.global .align 1 .b8 _ZN41_INTERNAL_3a2c061c_4_k_cu_dd10abfc_2391574cuda3std6ranges3__45__cpo9iter_moveE[1];
.global .align 1 .b8 _ZN41_INTERNAL_3a2c061c_4_k_cu_dd10abfc_2391574cuda3std6ranges3__45__cpo5beginE[1];
.global .align 1 .b8 _ZN41_INTERNAL_3a2c061c_4_k_cu_dd10abfc_2391574cuda3std6ranges3__45__cpo3endE[1];
.global .align 1 .b8 _ZN41_INTERNAL_3a2c061c_4_k_cu_dd10abfc_2391574cuda3std6ranges3__45__cpo6cbeginE[1];
.global .align 1 .b8 _ZN41_INTERNAL_3a2c061c_4_k_cu_dd10abfc_2391574cuda3std6ranges3__45__cpo4cendE[1];
.global .align 1 .b8 _ZN41_INTERNAL_3a2c061c_4_k_cu_dd10abfc_2391574cuda3std6ranges3__45__cpo7advanceE[1];
.global .align 1 .b8 _ZN41_INTERNAL_3a2c061c_4_k_cu_dd10abfc_2391574cuda3std6ranges3__45__cpo9iter_swapE[1];
.global .align 1 .b8 _ZN41_INTERNAL_3a2c061c_4_k_cu_dd10abfc_2391574cuda3std6ranges3__45__cpo4nextE[1];
.global .align 1 .b8 _ZN41_INTERNAL_3a2c061c_4_k_cu_dd10abfc_2391574cuda3std6ranges3__45__cpo4prevE[1];
.global .align 1 .b8 _ZN41_INTERNAL_3a2c061c_4_k_cu_dd10abfc_2391574cuda3std6ranges3__45__cpo4dataE[1];
.global .align 1 .b8 _ZN41_INTERNAL_3a2c061c_4_k_cu_dd10abfc_2391574cuda3std6ranges3__45__cpo5cdataE[1];
.global .align 1 .b8 _ZN41_INTERNAL_3a2c061c_4_k_cu_dd10abfc_2391574cuda3std6ranges3__45__cpo4sizeE[1];
.global .align 1 .b8 _ZN41_INTERNAL_3a2c061c_4_k_cu_dd10abfc_2391574cuda3std6ranges3__45__cpo5ssizeE[1];
.global .align 1 .b8 _ZN41_INTERNAL_3a2c061c_4_k_cu_dd10abfc_2391574cuda3std6ranges3__45__cpo8distanceE[1];
.global .align 1 .b8 _ZN41_INTERNAL_3a2c061c_4_k_cu_dd10abfc_2391576thrust24THRUST_300001_SM_1000_NS8cuda_cub3parE[1];
.global .align 1 .b8 _ZN41_INTERNAL_3a2c061c_4_k_cu_dd10abfc_2391576thrust24THRUST_300001_SM_1000_NS8cuda_cub10par_nosyncE[1];
.global .align 1 .b8 _ZN41_INTERNAL_3a2c061c_4_k_cu_dd10abfc_2391576thrust24THRUST_300001_SM_1000_NS6system6detail10sequential3seqE[1];
.global .align 1 .b8 _ZN41_INTERNAL_3a2c061c_4_k_cu_dd10abfc_2391576thrust24THRUST_300001_SM_1000_NS6system3cpp3parE[1];
.global .align 1 .b8 _ZN41_INTERNAL_3a2c061c_4_k_cu_dd10abfc_2391576thrust24THRUST_300001_SM_1000_NS12placeholders2_1E[1];
.global .align 1 .b8 _ZN41_INTERNAL_3a2c061c_4_k_cu_dd10abfc_2391576thrust24THRUST_300001_SM_1000_NS12placeholders2_2E[1];
.global .align 1 .b8 _ZN41_INTERNAL_3a2c061c_4_k_cu_dd10abfc_2391576thrust24THRUST_300001_SM_1000_NS12placeholders2_3E[1];
.global .align 1 .b8 _ZN41_INTERNAL_3a2c061c_4_k_cu_dd10abfc_2391576thrust24THRUST_300001_SM_1000_NS12placeholders2_4E[1];
.global .align 1 .b8 _ZN41_INTERNAL_3a2c061c_4_k_cu_dd10abfc_2391576thrust24THRUST_300001_SM_1000_NS12placeholders2_5E[1];
.global .align 1 .b8 _ZN41_INTERNAL_3a2c061c_4_k_cu_dd10abfc_2391576thrust24THRUST_300001_SM_1000_NS12placeholders2_6E[1];
.global .align 1 .b8 _ZN41_INTERNAL_3a2c061c_4_k_cu_dd10abfc_2391576thrust24THRUST_300001_SM_1000_NS12placeholders2_7E[1];
.global .align 1 .b8 _ZN41_INTERNAL_3a2c061c_4_k_cu_dd10abfc_2391576thrust24THRUST_300001_SM_1000_NS12placeholders2_8E[1];
.global .align 1 .b8 _ZN41_INTERNAL_3a2c061c_4_k_cu_dd10abfc_2391576thrust24THRUST_300001_SM_1000_NS12placeholders2_9E[1];
.global .align 1 .b8 _ZN41_INTERNAL_3a2c061c_4_k_cu_dd10abfc_2391576thrust24THRUST_300001_SM_1000_NS12placeholders3_10E[1];
.global .align 1 .b8 _ZN41_INTERNAL_3a2c061c_4_k_cu_dd10abfc_2391576thrust24THRUST_300001_SM_1000_NS3seqE[1];
.global .align 1 .b8 _ZN41_INTERNAL_3a2c061c_4_k_cu_dd10abfc_2391576thrust24THRUST_300001_SM_1000_NS6deviceE[1];

.visible .entry _ZN3cub18CUB_300001_SM_10006detail11EmptyKernelIvEEvv()
{


	ret;

}


// ===== COMPILED SASS (sm_100) =====

	.target	sm_100

	.elftype	@"ET_EXEC"


//--------------------- .note.nv.tkinfo           --------------------------
	.section	.note.nv.tkinfo,"",@"SHT_NOTE"
	.sectionflags	@"SHF_NOTE_NV_TKINFO"
	.tkinfo
        /*0018*/ 	.word	0x00000002
        /*0030*/ 	.string	""
        /*0030*/ 	.string	"ptxas"
        /*0030*/ 	.string	"Cuda compilation tools, release 13.0, V13.0.88"
        /*0030*/ 	.string	"Build cuda_13.0.r13.0/compiler.36424714_0"
        /*0030*/ 	.string	"-arch sm_100 -m 64 "



//--------------------- .note.nv.cuinfo           --------------------------
	.section	.note.nv.cuinfo,"",@"SHT_NOTE"
	.sectionflags	@"SHF_NOTE_NV_CUINFO"
        /*0018*/ 	.short	0x0002
        /*001a*/ 	.short	0x0064
        /*001c*/ 	.short	0x0082
	.zero		2


//--------------------- .nv.info                  --------------------------
	.section	.nv.info,"",@"SHT_CUDA_INFO"
	.align	4


	//----- nvinfo : EIATTR_REGCOUNT
	.align		4
        /*0000*/ 	.byte	0x04, 0x2f
        /*0002*/ 	.short	(.L_46 - .L_45)
	.align		4
.L_45:
        /*0004*/ 	.word	index@(_ZN3cub18CUB_300001_SM_10006detail11EmptyKernelIvEEvv)
        /*0008*/ 	.word	0x00000004


	//----- nvinfo : EIATTR_FRAME_SIZE
	.align		4
.L_46:
        /*000c*/ 	.byte	0x04, 0x11
        /*000e*/ 	.short	(.L_48 - .L_47)
	.align		4
.L_47:
        /*0010*/ 	.word	index@(_ZN3cub18CUB_300001_SM_10006detail11EmptyKernelIvEEvv)
        /*0014*/ 	.word	0x00000000


	//----- nvinfo : EIATTR_MIN_STACK_SIZE
	.align		4
.L_48:
        /*0018*/ 	.byte	0x04, 0x12
        /*001a*/ 	.short	(.L_50 - .L_49)
	.align		4
.L_49:
        /*001c*/ 	.word	index@(_ZN3cub18CUB_300001_SM_10006detail11EmptyKernelIvEEvv)
        /*0020*/ 	.word	0x00000000
.L_50:


//--------------------- .nv.compat                --------------------------
	.section	.nv.compat,"",@"SHT_CUDA_COMPAT_INFO"
	.align	4
        /*0000*/ 	.byte	0x02, 0x09, 0x00, 0x00, 0x02, 0x02, 0x01, 0x00, 0x02, 0x05, 0x05, 0x00, 0x03, 0x07, 0x01, 0x01
        /*0010*/ 	.byte	0x02, 0x03, 0x00, 0x00, 0x02, 0x06, 0x01, 0x00, 0x04, 0x0b, 0x08, 0x00, 0x09, 0x00, 0x00, 0x00
        /*0020*/ 	.byte	0x00, 0x00, 0x00, 0x00


//--------------------- .nv.info._ZN3cub18CUB_300001_SM_10006detail11EmptyKernelIvEEvv --------------------------
	.section	.nv.info._ZN3cub18CUB_300001_SM_10006detail11EmptyKernelIvEEvv,"",@"SHT_CUDA_INFO"
	.sectionflags	@""
	.align	4


	//----- nvinfo : EIATTR_CUDA_API_VERSION
	.align		4
        /*0000*/ 	.byte	0x04, 0x37
        /*0002*/ 	.short	(.L_52 - .L_51)
.L_51:
        /*0004*/ 	.word	0x00000082


	//----- nvinfo : EIATTR_SPARSE_MMA_MASK
	.align		4
.L_52:
        /*0008*/ 	.byte	0x03, 0x50
        /*000a*/ 	.short	0x0000


	//----- nvinfo : EIATTR_MAXREG_COUNT
	.align		4
        /*000c*/ 	.byte	0x03, 0x1b
        /*000e*/ 	.short	0x00ff


	//----- nvinfo : EIATTR_MERCURY_ISA_VERSION
	.align		4
        /*0010*/ 	.byte	0x03, 0x5f
        /*0012*/ 	.short	0x0101


	//----- nvinfo : EIATTR_VRC_CTA_INIT_COUNT
	.align		4
        /*0014*/ 	.byte	0x02, 0x4a
	.zero		1
	.zero		1


	//----- nvinfo : EIATTR_EXIT_INSTR_OFFSETS
	.align		4
        /*0018*/ 	.byte	0x04, 0x1c
        /*001a*/ 	.short	(.L_54 - .L_53)


	//   ....[0]....
.L_53:
        /*001c*/ 	.word	0x00000010


	//----- nvinfo : EIATTR_SW_WAR
	.align		4
.L_54:
        /*0020*/ 	.byte	0x04, 0x36
        /*0022*/ 	.short	(.L_56 - .L_55)
.L_55:
        /*0024*/ 	.word	0x00000008
.L_56:


//--------------------- .nv.callgraph             --------------------------
	.section	.nv.callgraph,"",@"SHT_CUDA_CALLGRAPH"
	.align	4
	.sectionentsize	8
	.align		4
        /*0000*/ 	.word	0x00000000
	.align		4
        /*0004*/ 	.word	0xffffffff
	.align		4
        /*0008*/ 	.word	0x00000000
	.align		4
        /*000c*/ 	.word	0xfffffffe
	.align		4
        /*0010*/ 	.word	0x00000000
	.align		4
        /*0014*/ 	.word	0xfffffffd
	.align		4
        /*0018*/ 	.word	0x00000000
	.align		4
        /*001c*/ 	.word	0xfffffffc


//--------------------- .nv.constant4             --------------------------
	.section	.nv.constant4,"a",@progbits
	.align	8
	.align		8
.nv.constant4:
        /*0000*/ 	.dword	_ZN41_INTERNAL_3a2c061c_4_k_cu_dd10abfc_2395144cuda3std3__45__cpo5beginE
	.align		8
        /*0008*/ 	.dword	_ZN41_INTERNAL_3a2c061c_4_k_cu_dd10abfc_2395144cuda3std3__45__cpo3endE
	.align		8
        /*0010*/ 	.dword	_ZN41_INTERNAL_3a2c061c_4_k_cu_dd10abfc_2395144cuda3std3__45__cpo6cbeginE
	.align		8
        /*0018*/ 	.dword	_ZN41_INTERNAL_3a2c061c_4_k_cu_dd10abfc_2395144cuda3std3__45__cpo4cendE
	.align		8
        /*0020*/ 	.dword	_ZN41_INTERNAL_3a2c061c_4_k_cu_dd10abfc_2395144cuda3std3__45__cpo6rbeginE
	.align		8
        /*0028*/ 	.dword	_ZN41_INTERNAL_3a2c061c_4_k_cu_dd10abfc_2395144cuda3std3__45__cpo4rendE
	.align		8
        /*0030*/ 	.dword	_ZN41_INTERNAL_3a2c061c_4_k_cu_dd10abfc_2395144cuda3std3__45__cpo7crbeginE
	.align		8
        /*0038*/ 	.dword	_ZN41_INTERNAL_3a2c061c_4_k_cu_dd10abfc_2395144cuda3std3__45__cpo5crendE
	.align		8
        /*0040*/ 	.dword	_ZN41_INTERNAL_3a2c061c_4_k_cu_dd10abfc_2395144cuda3std3__443_GLOBAL__N__3a2c061c_4_k_cu_dd10abfc_2395146ignoreE
	.align		8
        /*0048*/ 	.dword	_ZN41_INTERNAL_3a2c061c_4_k_cu_dd10abfc_2395144cuda3std3__419piecewise_constructE
	.align		8
        /*0050*/ 	.dword	_ZN41_INTERNAL_3a2c061c_4_k_cu_dd10abfc_2395144cuda3std3__48in_placeE
	.align		8
        /*0058*/ 	.dword	_ZN41_INTERNAL_3a2c061c_4_k_cu_dd10abfc_2395144cuda3std3__420unreachable_sentinelE
	.align		8
        /*0060*/ 	.dword	_ZN41_INTERNAL_3a2c061c_4_k_cu_dd10abfc_2395144cuda3std3__47nulloptE
	.align		8
        /*0068*/ 	.dword	_ZN41_INTERNAL_3a2c061c_4_k_cu_dd10abfc_2395144cuda3std3__48unexpectE
	.align		8
        /*0070*/ 	.dword	_ZN41_INTERNAL_3a2c061c_4_k_cu_dd10abfc_2395144cuda3std6ranges3__45__cpo4swapE
	.align		8
        /*0078*/ 	.dword	_ZN41_INTERNAL_3a2c061c_4_k_cu_dd10abfc_2395144cuda3std6ranges3__45__cpo9iter_moveE
	.align		8
        /*0080*/ 	.dword	_ZN41_INTERNAL_3a2c061c_4_k_cu_dd10abfc_2395144cuda3std6ranges3__45__cpo5beginE
	.align		8
        /*0088*/ 	.dword	_ZN41_INTERNAL_3a2c061c_4_k_cu_dd10abfc_2395144cuda3std6ranges3__45__cpo3endE
	.align		8
        /*0090*/ 	.dword	_ZN41_INTERNAL_3a2c061c_4_k_cu_dd10abfc_2395144cuda3std6ranges3__45__cpo6cbeginE
	.align		8
        /*0098*/ 	.dword	_ZN41_INTERNAL_3a2c061c_4_k_cu_dd10abfc_2395144cuda3std6ranges3__45__cpo4cendE
	.align		8
        /*00a0*/ 	.dword	_ZN41_INTERNAL_3a2c061c_4_k_cu_dd10abfc_2395144cuda3std6ranges3__45__cpo7advanceE
	.align		8
        /*00a8*/ 	.dword	_ZN41_INTERNAL_3a2c061c_4_k_cu_dd10abfc_2395144cuda3std6ranges3__45__cpo9iter_swapE
	.align		8
        /*00b0*/ 	.dword	_ZN41_INTERNAL_3a2c061c_4_k_cu_dd10abfc_2395144cuda3std6ranges3__45__cpo4nextE
	.align		8
        /*00b8*/ 	.dword	_ZN41_INTERNAL_3a2c061c_4_k_cu_dd10abfc_2395144cuda3std6ranges3__45__cpo4prevE
	.align		8
        /*00c0*/ 	.dword	_ZN41_INTERNAL_3a2c061c_4_k_cu_dd10abfc_2395144cuda3std6ranges3__45__cpo4dataE
	.align		8
        /*00c8*/ 	.dword	_ZN41_INTERNAL_3a2c061c_4_k_cu_dd10abfc_2395144cuda3std6ranges3__45__cpo5cdataE
	.align		8
        /*00d0*/ 	.dword	_ZN41_INTERNAL_3a2c061c_4_k_cu_dd10abfc_2395144cuda3std6ranges3__45__cpo4sizeE
	.align		8
        /*00d8*/ 	.dword	_ZN41_INTERNAL_3a2c061c_4_k_cu_dd10abfc_2395144cuda3std6ranges3__45__cpo5ssizeE
	.align		8
        /*00e0*/ 	.dword	_ZN41_INTERNAL_3a2c061c_4_k_cu_dd10abfc_2395144cuda3std6ranges3__45__cpo8distanceE
	.align		8
        /*00e8*/ 	.dword	_ZN41_INTERNAL_3a2c061c_4_k_cu_dd10abfc_2395146thrust24THRUST_300001_SM_1000_NS8cuda_cub3parE
	.align		8
        /*00f0*/ 	.dword	_ZN41_INTERNAL_3a2c061c_4_k_cu_dd10abfc_2395146thrust24THRUST_300001_SM_1000_NS8cuda_cub10par_nosyncE
	.align		8
        /*00f8*/ 	.dword	_ZN41_INTERNAL_3a2c061c_4_k_cu_dd10abfc_2395146thrust24THRUST_300001_SM_1000_NS6system6detail10sequential3seqE
	.align		8
        /*0100*/ 	.dword	_ZN41_INTERNAL_3a2c061c_4_k_cu_dd10abfc_2395146thrust24THRUST_300001_SM_1000_NS6system3cpp3parE
	.align		8
        /*0108*/ 	.dword	_ZN41_INTERNAL_3a2c061c_4_k_cu_dd10abfc_2395146thrust24THRUST_300001_SM_1000_NS12placeholders2_1E
	.align		8
        /*0110*/ 	.dword	_ZN41_INTERNAL_3a2c061c_4_k_cu_dd10abfc_2395146thrust24THRUST_300001_SM_1000_NS12placeholders2_2E
	.align		8
        /*0118*/ 	.dword	_ZN41_INTERNAL_3a2c061c_4_k_cu_dd10abfc_2395146thrust24THRUST_300001_SM_1000_NS12placeholders2_3E
	.align		8
        /*0120*/ 	.dword	_ZN41_INTERNAL_3a2c061c_4_k_cu_dd10abfc_2395146thrust24THRUST_300001_SM_1000_NS12placeholders2_4E
	.align		8
        /*0128*/ 	.dword	_ZN41_INTERNAL_3a2c061c_4_k_cu_dd10abfc_2395146thrust24THRUST_300001_SM_1000_NS12placeholders2_5E
	.align		8
        /*0130*/ 	.dword	_ZN41_INTERNAL_3a2c061c_4_k_cu_dd10abfc_2395146thrust24THRUST_300001_SM_1000_NS12placeholders2_6E
	.align		8
        /*0138*/ 	.dword	_ZN41_INTERNAL_3a2c061c_4_k_cu_dd10abfc_2395146thrust24THRUST_300001_SM_1000_NS12placeholders2_7E
	.align		8
        /*0140*/ 	.dword	_ZN41_INTERNAL_3a2c061c_4_k_cu_dd10abfc_2395146thrust24THRUST_300001_SM_1000_NS12placeholders2_8E
	.align		8
        /*0148*/ 	.dword	_ZN41_INTERNAL_3a2c061c_4_k_cu_dd10abfc_2395146thrust24THRUST_300001_SM_1000_NS12placeholders2_9E
	.align		8
        /*0150*/ 	.dword	_ZN41_INTERNAL_3a2c061c_4_k_cu_dd10abfc_2395146thrust24THRUST_300001_SM_1000_NS12placeholders3_10E
	.align		8
        /*0158*/ 	.dword	_ZN41_INTERNAL_3a2c061c_4_k_cu_dd10abfc_2395146thrust24THRUST_300001_SM_1000_NS3seqE
	.align		8
        /*0160*/ 	.dword	_ZN41_INTERNAL_3a2c061c_4_k_cu_dd10abfc_2395146thrust24THRUST_300001_SM_1000_NS6deviceE


//--------------------- .text._ZN3cub18CUB_300001_SM_10006detail11EmptyKernelIvEEvv --------------------------
	.section	.text._ZN3cub18CUB_300001_SM_10006detail11EmptyKernelIvEEvv,"ax",@progbits
	.align	128
        .global         _ZN3cub18CUB_300001_SM_10006detail11EmptyKernelIvEEvv
        .type           _ZN3cub18CUB_300001_SM_10006detail11EmptyKernelIvEEvv,@function
        .size           _ZN3cub18CUB_300001_SM_10006detail11EmptyKernelIvEEvv,(.L_x_1 - _ZN3cub18CUB_300001_SM_10006detail11EmptyKernelIvEEvv)
        .other          _ZN3cub18CUB_300001_SM_10006detail11EmptyKernelIvEEvv,@"STO_CUDA_ENTRY STV_DEFAULT"
_ZN3cub18CUB_300001_SM_10006detail11EmptyKernelIvEEvv:
.text._ZN3cub18CUB_300001_SM_10006detail11EmptyKernelIvEEvv:
[----:B------:R-:W-:Y:S01]  /*0000*/  LDC R1, c[0x0][0x37c] ;  /* 0x0000df00ff017b82 */ /* 0x000fe20000000800 */
[----:B------:R-:W-:Y:S05]  /*0010*/  EXIT ;  /* 0x000000000000794d */ /* 0x000fea0003800000 */
.L_x_0:
[----:B------:R-:W-:-:S00]  /*0020*/  BRA `(.L_x_0) ;  /* 0xfffffffc00fc7947 */ /* 0x000fc0000383ffff */
[----:B------:R-:W-:-:S00]  /*0030*/  NOP ;  /* 0x0000000000007918 */ /* 0x000fc00000000000 */
        /* <DEDUP_REMOVED lines=12> */
.L_x_1:


//--------------------- .nv.shared.reserved.0     --------------------------
	.section	.nv.shared.reserved.0,"aw",@nobits
	.weak		__nv_reservedSMEM_offset_0_alias
	.size		__nv_reservedSMEM_offset_0_alias, 0, 64
	.other		__nv_reservedSMEM_offset_0_alias,@"STO_CUDA_RESERVED_SHARED STV_DEFAULT"
__nv_reservedSMEM_offset_0_alias:
	.zero		0
	.zero		64


//--------------------- .nv.global                --------------------------
	.section	.nv.global,"aw",@nobits
.nv.global:
	.type		_ZN41_INTERNAL_3a2c061c_4_k_cu_dd10abfc_2395146thrust24THRUST_300001_SM_1000_NS12placeholders2_8E,@object
	.size		_ZN41_INTERNAL_3a2c061c_4_k_cu_dd10abfc_2395146thrust24THRUST_300001_SM_1000_NS12placeholders2_8E,(_ZN41_INTERNAL_3a2c061c_4_k_cu_dd10abfc_2395144cuda3std3__443_GLOBAL__N__3a2c061c_4_k_cu_dd10abfc_2395146ignoreE - _ZN41_INTERNAL_3a2c061c_4_k_cu_dd10abfc_2395146thrust24THRUST_300001_SM_1000_NS12placeholders2_8E)
_ZN41_INTERNAL_3a2c061c_4_k_cu_dd10abfc_2395146thrust24THRUST_300001_SM_1000_NS12placeholders2_8E:
	.zero		1
	.type		_ZN41_INTERNAL_3a2c061c_4_k_cu_dd10abfc_2395144cuda3std3__443_GLOBAL__N__3a2c061c_4_k_cu_dd10abfc_2395146ignoreE,@object
	.size		_ZN41_INTERNAL_3a2c061c_4_k_cu_dd10abfc_2395144cuda3std3__443_GLOBAL__N__3a2c061c_4_k_cu_dd10abfc_2395146ignoreE,(_ZN41_INTERNAL_3a2c061c_4_k_cu_dd10abfc_2395144cuda3std6ranges3__45__cpo4dataE - _ZN41_INTERNAL_3a2c061c_4_k_cu_dd10abfc_2395144cuda3std3__443_GLOBAL__N__3a2c061c_4_k_cu_dd10abfc_2395146ignoreE)
_ZN41_INTERNAL_3a2c061c_4_k_cu_dd10abfc_2395144cuda3std3__443_GLOBAL__N__3a2c061c_4_k_cu_dd10abfc_2395146ignoreE:
	.zero		1
	.type		_ZN41_INTERNAL_3a2c061c_4_k_cu_dd10abfc_2395144cuda3std6ranges3__45__cpo4dataE,@object
	.size		_ZN41_INTERNAL_3a2c061c_4_k_cu_dd10abfc_2395144cuda3std6ranges3__45__cpo4dataE,(_ZN41_INTERNAL_3a2c061c_4_k_cu_dd10abfc_2395146thrust24THRUST_300001_SM_1000_NS6system3cpp3parE - _ZN41_INTERNAL_3a2c061c_4_k_cu_dd10abfc_2395144cuda3std6ranges3__45__cpo4dataE)
_ZN41_INTERNAL_3a2c061c_4_k_cu_dd10abfc_2395144cuda3std6ranges3__45__cpo4dataE:
	.zero		1
	.type		_ZN41_INTERNAL_3a2c061c_4_k_cu_dd10abfc_2395146thrust24THRUST_300001_SM_1000_NS6system3cpp3parE,@object
	.size		_ZN41_INTERNAL_3a2c061c_4_k_cu_dd10abfc_2395146thrust24THRUST_300001_SM_1000_NS6system3cpp3parE,(_ZN41_INTERNAL_3a2c061c_4_k_cu_dd10abfc_2395144cuda3std3__45__cpo5beginE - _ZN41_INTERNAL_3a2c061c_4_k_cu_dd10abfc_2395146thrust24THRUST_300001_SM_1000_NS6system3cpp3parE)
_ZN41_INTERNAL_3a2c061c_4_k_cu_dd10abfc_2395146thrust24THRUST_300001_SM_1000_NS6system3cpp3parE:
	.zero		1
	.type		_ZN41_INTERNAL_3a2c061c_4_k_cu_dd10abfc_2395144cuda3std3__45__cpo5beginE,@object
	.size		_ZN41_INTERNAL_3a2c061c_4_k_cu_dd10abfc_2395144cuda3std3__45__cpo5beginE,(_ZN41_INTERNAL_3a2c061c_4_k_cu_dd10abfc_2395144cuda3std6ranges3__45__cpo5beginE - _ZN41_INTERNAL_3a2c061c_4_k_cu_dd10abfc_2395144cuda3std3__45__cpo5beginE)
_ZN41_INTERNAL_3a2c061c_4_k_cu_dd10abfc_2395144cuda3std3__45__cpo5beginE:
	.zero		1
	.type		_ZN41_INTERNAL_3a2c061c_4_k_cu_dd10abfc_2395144cuda3std6ranges3__45__cpo5beginE,@object
	.size		_ZN41_INTERNAL_3a2c061c_4_k_cu_dd10abfc_2395144cuda3std6ranges3__45__cpo5beginE,(_ZN41_INTERNAL_3a2c061c_4_k_cu_dd10abfc_2395146thrust24THRUST_300001_SM_1000_NS6deviceE - _ZN41_INTERNAL_3a2c061c_4_k_cu_dd10abfc_2395144cuda3std6ranges3__45__cpo5beginE)
_ZN41_INTERNAL_3a2c061c_4_k_cu_dd10abfc_2395144cuda3std6ranges3__45__cpo5beginE:
	.zero		1
	.type		_ZN41_INTERNAL_3a2c061c_4_k_cu_dd10abfc_2395146thrust24THRUST_300001_SM_1000_NS6deviceE,@object
	.size		_ZN41_INTERNAL_3a2c061c_4_k_cu_dd10abfc_2395146thrust24THRUST_300001_SM_1000_NS6deviceE,(_ZN41_INTERNAL_3a2c061c_4_k_cu_dd10abfc_2395144cuda3std3__47nulloptE - _ZN41_INTERNAL_3a2c061c_4_k_cu_dd10abfc_2395146thrust24THRUST_300001_SM_1000_NS6deviceE)
_ZN41_INTERNAL_3a2c061c_4_k_cu_dd10abfc_2395146thrust24THRUST_300001_SM_1000_NS6deviceE:
	.zero		1
	.type		_ZN41_INTERNAL_3a2c061c_4_k_cu_dd10abfc_2395144cuda3std3__47nulloptE,@object
	.size		_ZN41_INTERNAL_3a2c061c_4_k_cu_dd10abfc_2395144cuda3std3__47nulloptE,(_ZN41_INTERNAL_3a2c061c_4_k_cu_dd10abfc_2395144cuda3std6ranges3__45__cpo8distanceE - _ZN41_INTERNAL_3a2c061c_4_k_cu_dd10abfc_2395144cuda3std3__47nulloptE)
_ZN41_INTERNAL_3a2c061c_4_k_cu_dd10abfc_2395144cuda3std3__47nulloptE:
	.zero		1
	.type		_ZN41_INTERNAL_3a2c061c_4_k_cu_dd10abfc_2395144cuda3std6ranges3__45__cpo8distanceE,@object
	.size		_ZN41_INTERNAL_3a2c061c_4_k_cu_dd10abfc_2395144cuda3std6ranges3__45__cpo8distanceE,(_ZN41_INTERNAL_3a2c061c_4_k_cu_dd10abfc_2395146thrust24THRUST_300001_SM_1000_NS12placeholders2_4E - _ZN41_INTERNAL_3a2c061c_4_k_cu_dd10abfc_2395144cuda3std6ranges3__45__cpo8distanceE)
_ZN41_INTERNAL_3a2c061c_4_k_cu_dd10abfc_2395144cuda3std6ranges3__45__cpo8distanceE:
	.zero		1
	.type		_ZN41_INTERNAL_3a2c061c_4_k_cu_dd10abfc_2395146thrust24THRUST_300001_SM_1000_NS12placeholders2_4E,@object
	.size		_ZN41_INTERNAL_3a2c061c_4_k_cu_dd10abfc_2395146thrust24THRUST_300001_SM_1000_NS12placeholders2_4E,(_ZN41_INTERNAL_3a2c061c_4_k_cu_dd10abfc_2395144cuda3std3__45__cpo6rbeginE - _ZN41_INTERNAL_3a2c061c_4_k_cu_dd10abfc_2395146thrust24THRUST_300001_SM_1000_NS12placeholders2_4E)
_ZN41_INTERNAL_3a2c061c_4_k_cu_dd10abfc_2395146thrust24THRUST_300001_SM_1000_NS12placeholders2_4E:
	.zero		1
	.type		_ZN41_INTERNAL_3a2c061c_4_k_cu_dd10abfc_2395144cuda3std3__45__cpo6rbeginE,@object
	.size		_ZN41_INTERNAL_3a2c061c_4_k_cu_dd10abfc_2395144cuda3std3__45__cpo6rbeginE,(_ZN41_INTERNAL_3a2c061c_4_k_cu_dd10abfc_2395144cuda3std6ranges3__45__cpo7advanceE - _ZN41_INTERNAL_3a2c061c_4_k_cu_dd10abfc_2395144cuda3std3__45__cpo6rbeginE)
_ZN41_INTERNAL_3a2c061c_4_k_cu_dd10abfc_2395144cuda3std3__45__cpo6rbeginE:
	.zero		1
	.type		_ZN41_INTERNAL_3a2c061c_4_k_cu_dd10abfc_2395144cuda3std6ranges3__45__cpo7advanceE,@object
	.size		_ZN41_INTERNAL_3a2c061c_4_k_cu_dd10abfc_2395144cuda3std6ranges3__45__cpo7advanceE,(_ZN41_INTERNAL_3a2c061c_4_k_cu_dd10abfc_2395146thrust24THRUST_300001_SM_1000_NS12placeholders3_10E - _ZN41_INTERNAL_3a2c061c_4_k_cu_dd10abfc_2395144cuda3std6ranges3__45__cpo7advanceE)
_ZN41_INTERNAL_3a2c061c_4_k_cu_dd10abfc_2395144cuda3std6ranges3__45__cpo7advanceE:
	.zero		1
	.type		_ZN41_INTERNAL_3a2c061c_4_k_cu_dd10abfc_2395146thrust24THRUST_300001_SM_1000_NS12placeholders3_10E,@object
	.size		_ZN41_INTERNAL_3a2c061c_4_k_cu_dd10abfc_2395146thrust24THRUST_300001_SM_1000_NS12placeholders3_10E,(_ZN41_INTERNAL_3a2c061c_4_k_cu_dd10abfc_2395144cuda3std3__48in_placeE - _ZN41_INTERNAL_3a2c061c_4_k_cu_dd10abfc_2395146thrust24THRUST_300001_SM_1000_NS12placeholders3_10E)
_ZN41_INTERNAL_3a2c061c_4_k_cu_dd10abfc_2395146thrust24THRUST_300001_SM_1000_NS12placeholders3_10E:
	.zero		1
	.type		_ZN41_INTERNAL_3a2c061c_4_k_cu_dd10abfc_2395144cuda3std3__48in_placeE,@object
	.size		_ZN41_INTERNAL_3a2c061c_4_k_cu_dd10abfc_2395144cuda3std3__48in_placeE,(_ZN41_INTERNAL_3a2c061c_4_k_cu_dd10abfc_2395144cuda3std6ranges3__45__cpo4sizeE - _ZN41_INTERNAL_3a2c061c_4_k_cu_dd10abfc_2395144cuda3std3__48in_placeE)
_ZN41_INTERNAL_3a2c061c_4_k_cu_dd10abfc_2395144cuda3std3__48in_placeE:
	.zero		1
	.type		_ZN41_INTERNAL_3a2c061c_4_k_cu_dd10abfc_2395144cuda3std6ranges3__45__cpo4sizeE,@object
	.size		_ZN41_INTERNAL_3a2c061c_4_k_cu_dd10abfc_2395144cuda3std6ranges3__45__cpo4sizeE,(_ZN41_INTERNAL_3a2c061c_4_k_cu_dd10abfc_2395146thrust24THRUST_300001_SM_1000_NS12placeholders2_2E - _ZN41_INTERNAL_3a2c061c_4_k_cu_dd10abfc_2395144cuda3std6ranges3__45__cpo4sizeE)
_ZN41_INTERNAL_3a2c061c_4_k_cu_dd10abfc_2395144cuda3std6ranges3__45__cpo4sizeE:
	.zero		1
	.type		_ZN41_INTERNAL_3a2c061c_4_k_cu_dd10abfc_2395146thrust24THRUST_300001_SM_1000_NS12placeholders2_2E,@object
	.size		_ZN41_INTERNAL_3a2c061c_4_k_cu_dd10abfc_2395146thrust24THRUST_300001_SM_1000_NS12placeholders2_2E,(_ZN41_INTERNAL_3a2c061c_4_k_cu_dd10abfc_2395144cuda3std3__45__cpo6cbeginE - _ZN41_INTERNAL_3a2c061c_4_k_cu_dd10abfc_2395146thrust24THRUST_300001_SM_1000_NS12placeholders2_2E)
_ZN41_INTERNAL_3a2c061c_4_k_cu_dd10abfc_2395146thrust24THRUST_300001_SM_1000_NS12placeholders2_2E:
	.zero		1
	.type		_ZN41_INTERNAL_3a2c061c_4_k_cu_dd10abfc_2395144cuda3std3__45__cpo6cbeginE,@object
	.size		_ZN41_INTERNAL_3a2c061c_4_k_cu_dd10abfc_2395144cuda3std3__45__cpo6cbeginE,(_ZN41_INTERNAL_3a2c061c_4_k_cu_dd10abfc_2395144cuda3std6ranges3__45__cpo6cbeginE - _ZN41_INTERNAL_3a2c061c_4_k_cu_dd10abfc_2395144cuda3std3__45__cpo6cbeginE)
_ZN41_INTERNAL_3a2c061c_4_k_cu_dd10abfc_2395144cuda3std3__45__cpo6cbeginE:
	.zero		1
	.type		_ZN41_INTERNAL_3a2c061c_4_k_cu_dd10abfc_2395144cuda3std6ranges3__45__cpo6cbeginE,@object
	.size		_ZN41_INTERNAL_3a2c061c_4_k_cu_dd10abfc_2395144cuda3std6ranges3__45__cpo6cbeginE,(_ZN41_INTERNAL_3a2c061c_4_k_cu_dd10abfc_2395146thrust24THRUST_300001_SM_1000_NS12placeholders2_6E - _ZN41_INTERNAL_3a2c061c_4_k_cu_dd10abfc_2395144cuda3std6ranges3__45__cpo6cbeginE)
_ZN41_INTERNAL_3a2c061c_4_k_cu_dd10abfc_2395144cuda3std6ranges3__45__cpo6cbeginE:
	.zero		1
	.type		_ZN41_INTERNAL_3a2c061c_4_k_cu_dd10abfc_2395146thrust24THRUST_300001_SM_1000_NS12placeholders2_6E,@object
	.size		_ZN41_INTERNAL_3a2c061c_4_k_cu_dd10abfc_2395146thrust24THRUST_300001_SM_1000_NS12placeholders2_6E,(_ZN41_INTERNAL_3a2c061c_4_k_cu_dd10abfc_2395144cuda3std3__45__cpo7crbeginE - _ZN41_INTERNAL_3a2c061c_4_k_cu_dd10abfc_2395146thrust24THRUST_300001_SM_1000_NS12placeholders2_6E)
_ZN41_INTERNAL_3a2c061c_4_k_cu_dd10abfc_2395146thrust24THRUST_300001_SM_1000_NS12placeholders2_6E:
	.zero		1
	.type		_ZN41_INTERNAL_3a2c061c_4_k_cu_dd10abfc_2395144cuda3std3__45__cpo7crbeginE,@object
	.size		_ZN41_INTERNAL_3a2c061c_4_k_cu_dd10abfc_2395144cuda3std3__45__cpo7crbeginE,(_ZN41_INTERNAL_3a2c061c_4_k_cu_dd10abfc_2395144cuda3std6ranges3__45__cpo4nextE - _ZN41_INTERNAL_3a2c061c_4_k_cu_dd10abfc_2395144cuda3std3__45__cpo7crbeginE)
_ZN41_INTERNAL_3a2c061c_4_k_cu_dd10abfc_2395144cuda3std3__45__cpo7crbeginE:
	.zero		1
	.type		_ZN41_INTERNAL_3a2c061c_4_k_cu_dd10abfc_2395144cuda3std6ranges3__45__cpo4nextE,@object
	.size		_ZN41_INTERNAL_3a2c061c_4_k_cu_dd10abfc_2395144cuda3std6ranges3__45__cpo4nextE,(_ZN41_INTERNAL_3a2c061c_4_k_cu_dd10abfc_2395144cuda3std6ranges3__45__cpo4swapE - _ZN41_INTERNAL_3a2c061c_4_k_cu_dd10abfc_2395144cuda3std6ranges3__45__cpo4nextE)
_ZN41_INTERNAL_3a2c061c_4_k_cu_dd10abfc_2395144cuda3std6ranges3__45__cpo4nextE:
	.zero		1
	.type		_ZN41_INTERNAL_3a2c061c_4_k_cu_dd10abfc_2395144cuda3std6ranges3__45__cpo4swapE,@object
	.size		_ZN41_INTERNAL_3a2c061c_4_k_cu_dd10abfc_2395144cuda3std6ranges3__45__cpo4swapE,(_ZN41_INTERNAL_3a2c061c_4_k_cu_dd10abfc_2395146thrust24THRUST_300001_SM_1000_NS8cuda_cub10par_nosyncE - _ZN41_INTERNAL_3a2c061c_4_k_cu_dd10abfc_2395144cuda3std6ranges3__45__cpo4swapE)
_ZN41_INTERNAL_3a2c061c_4_k_cu_dd10abfc_2395144cuda3std6ranges3__45__cpo4swapE:
	.zero		1
	.type		_ZN41_INTERNAL_3a2c061c_4_k_cu_dd10abfc_2395146thrust24THRUST_300001_SM_1000_NS8cuda_cub10par_nosyncE,@object
	.size		_ZN41_INTERNAL_3a2c061c_4_k_cu_dd10abfc_2395146thrust24THRUST_300001_SM_1000_NS8cuda_cub10par_nosyncE,(_ZN41_INTERNAL_3a2c061c_4_k_cu_dd10abfc_2395146thrust24THRUST_300001_SM_1000_NS3seqE - _ZN41_INTERNAL_3a2c061c_4_k_cu_dd10abfc_2395146thrust24THRUST_300001_SM_1000_NS8cuda_cub10par_nosyncE)
_ZN41_INTERNAL_3a2c061c_4_k_cu_dd10abfc_2395146thrust24THRUST_300001_SM_1000_NS8cuda_cub10par_nosyncE:
	.zero		1
	.type		_ZN41_INTERNAL_3a2c061c_4_k_cu_dd10abfc_2395146thrust24THRUST_300001_SM_1000_NS3seqE,@object
	.size		_ZN41_INTERNAL_3a2c061c_4_k_cu_dd10abfc_2395146thrust24THRUST_300001_SM_1000_NS3seqE,(_ZN41_INTERNAL_3a2c061c_4_k_cu_dd10abfc_2395144cuda3std3__420unreachable_sentinelE - _ZN41_INTERNAL_3a2c061c_4_k_cu_dd10abfc_2395146thrust24THRUST_300001_SM_1000_NS3seqE)
_ZN41_INTERNAL_3a2c061c_4_k_cu_dd10abfc_2395146thrust24THRUST_300001_SM_1000_NS3seqE:
	.zero		1
	.type		_ZN41_INTERNAL_3a2c061c_4_k_cu_dd10abfc_2395144cuda3std3__420unreachable_sentinelE,@object
	.size		_ZN41_INTERNAL_3a2c061c_4_k_cu_dd10abfc_2395144cuda3std3__420unreachable_sentinelE,(_ZN41_INTERNAL_3a2c061c_4_k_cu_dd10abfc_2395144cuda3std6ranges3__45__cpo5ssizeE - _ZN41_INTERNAL_3a2c061c_4_k_cu_dd10abfc_2395144cuda3std3__420unreachable_sentinelE)
_ZN41_INTERNAL_3a2c061c_4_k_cu_dd10abfc_2395144cuda3std3__420unreachable_sentinelE:
	.zero		1
	.type		_ZN41_INTERNAL_3a2c061c_4_k_cu_dd10abfc_2395144cuda3std6ranges3__45__cpo5ssizeE,@object
	.size		_ZN41_INTERNAL_3a2c061c_4_k_cu_dd10abfc_2395144cuda3std6ranges3__45__cpo5ssizeE,(_ZN41_INTERNAL_3a2c061c_4_k_cu_dd10abfc_2395146thrust24THRUST_300001_SM_1000_NS12placeholders2_3E - _ZN41_INTERNAL_3a2c061c_4_k_cu_dd10abfc_2395144cuda3std6ranges3__45__cpo5ssizeE)
_ZN41_INTERNAL_3a2c061c_4_k_cu_dd10abfc_2395144cuda3std6ranges3__45__cpo5ssizeE:
	.zero		1
	.type		_ZN41_INTERNAL_3a2c061c_4_k_cu_dd10abfc_2395146thrust24THRUST_300001_SM_1000_NS12placeholders2_3E,@object
	.size		_ZN41_INTERNAL_3a2c061c_4_k_cu_dd10abfc_2395146thrust24THRUST_300001_SM_1000_NS12placeholders2_3E,(_ZN41_INTERNAL_3a2c061c_4_k_cu_dd10abfc_2395144cuda3std3__45__cpo4cendE - _ZN41_INTERNAL_3a2c061c_4_k_cu_dd10abfc_2395146thrust24THRUST_300001_SM_1000_NS12placeholders2_3E)
_ZN41_INTERNAL_3a2c061c_4_k_cu_dd10abfc_2395146thrust24THRUST_300001_SM_1000_NS12placeholders2_3E:
	.zero		1
	.type		_ZN41_INTERNAL_3a2c061c_4_k_cu_dd10abfc_2395144cuda3std3__45__cpo4cendE,@object
	.size		_ZN41_INTERNAL_3a2c061c_4_k_cu_dd10abfc_2395144cuda3std3__45__cpo4cendE,(_ZN41_INTERNAL_3a2c061c_4_k_cu_dd10abfc_2395144cuda3std6ranges3__45__cpo4cendE - _ZN41_INTERNAL_3a2c061c_4_k_cu_dd10abfc_2395144cuda3std3__45__cpo4cendE)
_ZN41_INTERNAL_3a2c061c_4_k_cu_dd10abfc_2395144cuda3std3__45__cpo4cendE:
	.zero		1
	.type		_ZN41_INTERNAL_3a2c061c_4_k_cu_dd10abfc_2395144cuda3std6ranges3__45__cpo4cendE,@object
	.size		_ZN41_INTERNAL_3a2c061c_4_k_cu_dd10abfc_2395144cuda3std6ranges3__45__cpo4cendE,(_ZN41_INTERNAL_3a2c061c_4_k_cu_dd10abfc_2395146thrust24THRUST_300001_SM_1000_NS12placeholders2_7E - _ZN41_INTERNAL_3a2c061c_4_k_cu_dd10abfc_2395144cuda3std6ranges3__45__cpo4cendE)
_ZN41_INTERNAL_3a2c061c_4_k_cu_dd10abfc_2395144cuda3std6ranges3__45__cpo4cendE:
	.zero		1
	.type		_ZN41_INTERNAL_3a2c061c_4_k_cu_dd10abfc_2395146thrust24THRUST_300001_SM_1000_NS12placeholders2_7E,@object
	.size		_ZN41_INTERNAL_3a2c061c_4_k_cu_dd10abfc_2395146thrust24THRUST_300001_SM_1000_NS12placeholders2_7E,(_ZN41_INTERNAL_3a2c061c_4_k_cu_dd10abfc_2395144cuda3std3__45__cpo5crendE - _ZN41_INTERNAL_3a2c061c_4_k_cu_dd10abfc_2395146thrust24THRUST_300001_SM_1000_NS12placeholders2_7E)
_ZN41_INTERNAL_3a2c061c_4_k_cu_dd10abfc_2395146thrust24THRUST_300001_SM_1000_NS12placeholders2_7E:
	.zero		1
	.type		_ZN41_INTERNAL_3a2c061c_4_k_cu_dd10abfc_2395144cuda3std3__45__cpo5crendE,@object
	.size		_ZN41_INTERNAL_3a2c061c_4_k_cu_dd10abfc_2395144cuda3std3__45__cpo5crendE,(_ZN41_INTERNAL_3a2c061c_4_k_cu_dd10abfc_2395144cuda3std6ranges3__45__cpo4prevE - _ZN41_INTERNAL_3a2c061c_4_k_cu_dd10abfc_2395144cuda3std3__45__cpo5crendE)
_ZN41_INTERNAL_3a2c061c_4_k_cu_dd10abfc_2395144cuda3std3__45__cpo5crendE:
	.zero		1
	.type		_ZN41_INTERNAL_3a2c061c_4_k_cu_dd10abfc_2395144cuda3std6ranges3__45__cpo4prevE,@object
	.size		_ZN41_INTERNAL_3a2c061c_4_k_cu_dd10abfc_2395144cuda3std6ranges3__45__cpo4prevE,(_ZN41_INTERNAL_3a2c061c_4_k_cu_dd10abfc_2395144cuda3std6ranges3__45__cpo9iter_moveE - _ZN41_INTERNAL_3a2c061c_4_k_cu_dd10abfc_2395144cuda3std6ranges3__45__cpo4prevE)
_ZN41_INTERNAL_3a2c061c_4_k_cu_dd10abfc_2395144cuda3std6ranges3__45__cpo4prevE:
	.zero		1
	.type		_ZN41_INTERNAL_3a2c061c_4_k_cu_dd10abfc_2395144cuda3std6ranges3__45__cpo9iter_moveE,@object
	.size		_ZN41_INTERNAL_3a2c061c_4_k_cu_dd10abfc_2395144cuda3std6ranges3__45__cpo9iter_moveE,(_ZN41_INTERNAL_3a2c061c_4_k_cu_dd10abfc_2395146thrust24THRUST_300001_SM_1000_NS6system6detail10sequential3seqE - _ZN41_INTERNAL_3a2c061c_4_k_cu_dd10abfc_2395144cuda3std6ranges3__45__cpo9iter_moveE)
_ZN41_INTERNAL_3a2c061c_4_k_cu_dd10abfc_2395144cuda3std6ranges3__45__cpo9iter_moveE:
	.zero		1
	.type		_ZN41_INTERNAL_3a2c061c_4_k_cu_dd10abfc_2395146thrust24THRUST_300001_SM_1000_NS6system6detail10sequential3seqE,@object
	.size		_ZN41_INTERNAL_3a2c061c_4_k_cu_dd10abfc_2395146thrust24THRUST_300001_SM_1000_NS6system6detail10sequential3seqE,(_ZN41_INTERNAL_3a2c061c_4_k_cu_dd10abfc_2395146thrust24THRUST_300001_SM_1000_NS12placeholders2_9E - _ZN41_INTERNAL_3a2c061c_4_k_cu_dd10abfc_2395146thrust24THRUST_300001_SM_1000_NS6system6detail10sequential3seqE)
_ZN41_INTERNAL_3a2c061c_4_k_cu_dd10abfc_2395146thrust24THRUST_300001_SM_1000_NS6system6detail10sequential3seqE:
	.zero		1
	.type		_ZN41_INTERNAL_3a2c061c_4_k_cu_dd10abfc_2395146thrust24THRUST_300001_SM_1000_NS12placeholders2_9E,@object
	.size		_ZN41_INTERNAL_3a2c061c_4_k_cu_dd10abfc_2395146thrust24THRUST_300001_SM_1000_NS12placeholders2_9E,(_ZN41_INTERNAL_3a2c061c_4_k_cu_dd10abfc_2395144cuda3std3__419piecewise_constructE - _ZN41_INTERNAL_3a2c061c_4_k_cu_dd10abfc_2395146thrust24THRUST_300001_SM_1000_NS12placeholders2_9E)
_ZN41_INTERNAL_3a2c061c_4_k_cu_dd10abfc_2395146thrust24THRUST_300001_SM_1000_NS12placeholders2_9E:
	.zero		1
	.type		_ZN41_INTERNAL_3a2c061c_4_k_cu_dd10abfc_2395144cuda3std3__419piecewise_constructE,@object
	.size		_ZN41_INTERNAL_3a2c061c_4_k_cu_dd10abfc_2395144cuda3std3__419piecewise_constructE,(_ZN41_INTERNAL_3a2c061c_4_k_cu_dd10abfc_2395144cuda3std6ranges3__45__cpo5cdataE - _ZN41_INTERNAL_3a2c061c_4_k_cu_dd10abfc_2395144cuda3std3__419piecewise_constructE)
_ZN41_INTERNAL_3a2c061c_4_k_cu_dd10abfc_2395144cuda3std3__419piecewise_constructE:
	.zero		1
	.type		_ZN41_INTERNAL_3a2c061c_4_k_cu_dd10abfc_2395144cuda3std6ranges3__45__cpo5cdataE,@object
	.size		_ZN41_INTERNAL_3a2c061c_4_k_cu_dd10abfc_2395144cuda3std6ranges3__45__cpo5cdataE,(_ZN41_INTERNAL_3a2c061c_4_k_cu_dd10abfc_2395146thrust24THRUST_300001_SM_1000_NS12placeholders2_1E - _ZN41_INTERNAL_3a2c061c_4_k_cu_dd10abfc_2395144cuda3std6ranges3__45__cpo5cdataE)
_ZN41_INTERNAL_3a2c061c_4_k_cu_dd10abfc_2395144cuda3std6ranges3__45__cpo5cdataE:
	.zero		1
	.type		_ZN41_INTERNAL_3a2c061c_4_k_cu_dd10abfc_2395146thrust24THRUST_300001_SM_1000_NS12placeholders2_1E,@object
	.size		_ZN41_INTERNAL_3a2c061c_4_k_cu_dd10abfc_2395146thrust24THRUST_300001_SM_1000_NS12placeholders2_1E,(_ZN41_INTERNAL_3a2c061c_4_k_cu_dd10abfc_2395144cuda3std3__45__cpo3endE - _ZN41_INTERNAL_3a2c061c_4_k_cu_dd10abfc_2395146thrust24THRUST_300001_SM_1000_NS12placeholders2_1E)
_ZN41_INTERNAL_3a2c061c_4_k_cu_dd10abfc_2395146thrust24THRUST_300001_SM_1000_NS12placeholders2_1E:
	.zero		1
	.type		_ZN41_INTERNAL_3a2c061c_4_k_cu_dd10abfc_2395144cuda3std3__45__cpo3endE,@object
	.size		_ZN41_INTERNAL_3a2c061c_4_k_cu_dd10abfc_2395144cuda3std3__45__cpo3endE,(_ZN41_INTERNAL_3a2c061c_4_k_cu_dd10abfc_2395144cuda3std6ranges3__45__cpo3endE - _ZN41_INTERNAL_3a2c061c_4_k_cu_dd10abfc_2395144cuda3std3__45__cpo3endE)
_ZN41_INTERNAL_3a2c061c_4_k_cu_dd10abfc_2395144cuda3std3__45__cpo3endE:
	.zero		1
	.type		_ZN41_INTERNAL_3a2c061c_4_k_cu_dd10abfc_2395144cuda3std6ranges3__45__cpo3endE,@object
	.size		_ZN41_INTERNAL_3a2c061c_4_k_cu_dd10abfc_2395144cuda3std6ranges3__45__cpo3endE,(_ZN41_INTERNAL_3a2c061c_4_k_cu_dd10abfc_2395146thrust24THRUST_300001_SM_1000_NS12placeholders2_5E - _ZN41_INTERNAL_3a2c061c_4_k_cu_dd10abfc_2395144cuda3std6ranges3__45__cpo3endE)
_ZN41_INTERNAL_3a2c061c_4_k_cu_dd10abfc_2395144cuda3std6ranges3__45__cpo3endE:
	.zero		1
	.type		_ZN41_INTERNAL_3a2c061c_4_k_cu_dd10abfc_2395146thrust24THRUST_300001_SM_1000_NS12placeholders2_5E,@object
	.size		_ZN41_INTERNAL_3a2c061c_4_k_cu_dd10abfc_2395146thrust24THRUST_300001_SM_1000_NS12placeholders2_5E,(_ZN41_INTERNAL_3a2c061c_4_k_cu_dd10abfc_2395144cuda3std3__45__cpo4rendE - _ZN41_INTERNAL_3a2c061c_4_k_cu_dd10abfc_2395146thrust24THRUST_300001_SM_1000_NS12placeholders2_5E)
_ZN41_INTERNAL_3a2c061c_4_k_cu_dd10abfc_2395146thrust24THRUST_300001_SM_1000_NS12placeholders2_5E:
	.zero		1
	.type		_ZN41_INTERNAL_3a2c061c_4_k_cu_dd10abfc_2395144cuda3std3__45__cpo4rendE,@object
	.size		_ZN41_INTERNAL_3a2c061c_4_k_cu_dd10abfc_2395144cuda3std3__45__cpo4rendE,(_ZN41_INTERNAL_3a2c061c_4_k_cu_dd10abfc_2395144cuda3std6ranges3__45__cpo9iter_swapE - _ZN41_INTERNAL_3a2c061c_4_k_cu_dd10abfc_2395144cuda3std3__45__cpo4rendE)
_ZN41_INTERNAL_3a2c061c_4_k_cu_dd10abfc_2395144cuda3std3__45__cpo4rendE:
	.zero		1
	.type		_ZN41_INTERNAL_3a2c061c_4_k_cu_dd10abfc_2395144cuda3std6ranges3__45__cpo9iter_swapE,@object
	.size		_ZN41_INTERNAL_3a2c061c_4_k_cu_dd10abfc_2395144cuda3std6ranges3__45__cpo9iter_swapE,(_ZN41_INTERNAL_3a2c061c_4_k_cu_dd10abfc_2395144cuda3std3__48unexpectE - _ZN41_INTERNAL_3a2c061c_4_k_cu_dd10abfc_2395144cuda3std6ranges3__45__cpo9iter_swapE)
_ZN41_INTERNAL_3a2c061c_4_k_cu_dd10abfc_2395144cuda3std6ranges3__45__cpo9iter_swapE:
	.zero		1
	.type		_ZN41_INTERNAL_3a2c061c_4_k_cu_dd10abfc_2395144cuda3std3__48unexpectE,@object
	.size		_ZN41_INTERNAL_3a2c061c_4_k_cu_dd10abfc_2395144cuda3std3__48unexpectE,(_ZN41_INTERNAL_3a2c061c_4_k_cu_dd10abfc_2395146thrust24THRUST_300001_SM_1000_NS8cuda_cub3parE - _ZN41_INTERNAL_3a2c061c_4_k_cu_dd10abfc_2395144cuda3std3__48unexpectE)
_ZN41_INTERNAL_3a2c061c_4_k_cu_dd10abfc_2395144cuda3std3__48unexpectE:
	.zero		1
	.type		_ZN41_INTERNAL_3a2c061c_4_k_cu_dd10abfc_2395146thrust24THRUST_300001_SM_1000_NS8cuda_cub3parE,@object
	.size		_ZN41_INTERNAL_3a2c061c_4_k_cu_dd10abfc_2395146thrust24THRUST_300001_SM_1000_NS8cuda_cub3parE,(.L_29 - _ZN41_INTERNAL_3a2c061c_4_k_cu_dd10abfc_2395146thrust24THRUST_300001_SM_1000_NS8cuda_cub3parE)
_ZN41_INTERNAL_3a2c061c_4_k_cu_dd10abfc_2395146thrust24THRUST_300001_SM_1000_NS8cuda_cub3parE:
	.zero		1
.L_29:


//--------------------- .nv.constant0._ZN3cub18CUB_300001_SM_10006detail11EmptyKernelIvEEvv --------------------------
	.section	.nv.constant0._ZN3cub18CUB_300001_SM_10006detail11EmptyKernelIvEEvv,"a",@progbits
	.sectionflags	@""
	.align	4
.nv.constant0._ZN3cub18CUB_300001_SM_10006detail11EmptyKernelIvEEvv:
	.zero		896


//--------------------- SYMBOLS --------------------------

	.type		.nv.reservedSmem.offset0,@object
	.size		.nv.reservedSmem.offset0,0x4
